	.headerflags	@"EF_CUDA_TEXMODE_UNIFIED EF_CUDA_64BIT_ADDRESS EF_CUDA_ACCELERATORS EF_CUDA_SM90 EF_CUDA_VIRTUAL_SM(EF_CUDA_SM90)"
	.elftype	@"ET_EXEC"


//--------------------- .nv.info                  --------------------------
	.section	.nv.info,"",@"SHT_CUDA_INFO"
	.align	4


	//----- nvinfo : EIATTR_REGCOUNT
	.align		4
        /*0000*/ 	.byte	0x04, 0x2f
        /*0002*/ 	.short	(.L_1 - .L_0)
	.align		4
.L_0:
        /*0004*/ 	.word	index@(triton_poi_fused__unsafe_index_add_convolution_mul_sub_20)
        /*0008*/ 	.word	0x0000001e


	//----- nvinfo : EIATTR_MIN_STACK_SIZE
	.align		4
.L_1:
        /*000c*/ 	.byte	0x04, 0x12
        /*000e*/ 	.short	(.L_3 - .L_2)
	.align		4
.L_2:
        /*0010*/ 	.word	index@(triton_poi_fused__unsafe_index_add_convolution_mul_sub_20)
        /*0014*/ 	.word	0x00000000


	//----- nvinfo : EIATTR_FRAME_SIZE
	.align		4
.L_3:
        /*0018*/ 	.byte	0x04, 0x11
        /*001a*/ 	.short	(.L_5 - .L_4)
	.align		4
.L_4:
        /*001c*/ 	.word	index@(triton_poi_fused__unsafe_index_add_convolution_mul_sub_20)
        /*0020*/ 	.word	0x00000000


	//----- nvinfo : EIATTR_MIN_STACK_SIZE
	.align		4
.L_5:
        /*0024*/ 	.byte	0x04, 0x12
        /*0026*/ 	.short	(.L_7 - .L_6)
	.align		4
.L_6:
        /*0028*/ 	.word	index@(triton_poi_fused__unsafe_index_add_convolution_mul_sub_20)
        /*002c*/ 	.word	0x00000000
.L_7:


//--------------------- .nv.info.triton_poi_fused__unsafe_index_add_convolution_mul_sub_20 --------------------------
	.section	.nv.info.triton_poi_fused__unsafe_index_add_convolution_mul_sub_20,"",@"SHT_CUDA_INFO"
	.sectionflags	@""
	.align	4


	//----- nvinfo : EIATTR_CUDA_API_VERSION
	.align		4
        /*0000*/ 	.byte	0x04, 0x37
        /*0002*/ 	.short	(.L_9 - .L_8)
.L_8:
        /*0004*/ 	.word	0x0000007c


	//----- nvinfo : EIATTR_KPARAM_INFO
	.align		4
.L_9:
        /*0008*/ 	.byte	0x04, 0x17
        /*000a*/ 	.short	(.L_11 - .L_10)
.L_10:
        /*000c*/ 	.word	0x00000000
        /*0010*/ 	.short	0x0009
        /*0012*/ 	.short	0x0048
        /*0014*/ 	.byte	0x00, 0xf0, 0x11, 0x00


	//----- nvinfo : EIATTR_KPARAM_INFO
	.align		4
.L_11:
        /*0018*/ 	.byte	0x04, 0x17
        /*001a*/ 	.short	(.L_13 - .L_12)
.L_12:
        /*001c*/ 	.word	0x00000000
        /*0020*/ 	.short	0x0008
        /*0022*/ 	.short	0x0040
        /*0024*/ 	.byte	0x00, 0xf4, 0x21, 0x00


	//----- nvinfo : EIATTR_KPARAM_INFO
	.align		4
.L_13:
        /*0028*/ 	.byte	0x04, 0x17
        /*002a*/ 	.short	(.L_15 - .L_14)
.L_14:
        /*002c*/ 	.word	0x00000000
        /*0030*/ 	.short	0x0007
        /*0032*/ 	.short	0x0038
        /*0034*/ 	.byte	0x00, 0xf4, 0x21, 0x00


	//----- nvinfo : EIATTR_KPARAM_INFO
	.align		4
.L_15:
        /*0038*/ 	.byte	0x04, 0x17
        /*003a*/ 	.short	(.L_17 - .L_16)
.L_16:
        /*003c*/ 	.word	0x00000000
        /*0040*/ 	.short	0x0006
        /*0042*/ 	.short	0x0030
        /*0044*/ 	.byte	0x00, 0xf4, 0x21, 0x00


	//----- nvinfo : EIATTR_KPARAM_INFO
	.align		4
.L_17:
        /*0048*/ 	.byte	0x04, 0x17
        /*004a*/ 	.short	(.L_19 - .L_18)
.L_18:
        /*004c*/ 	.word	0x00000000
        /*0050*/ 	.short	0x0005
        /*0052*/ 	.short	0x0028
        /*0054*/ 	.byte	0x00, 0xf4, 0x21, 0x00


	//----- nvinfo : EIATTR_KPARAM_INFO
	.align		4
.L_19:
        /*0058*/ 	.byte	0x04, 0x17
        /*005a*/ 	.short	(.L_21 - .L_20)
.L_20:
        /*005c*/ 	.word	0x00000000
        /*0060*/ 	.short	0x0004
        /*0062*/ 	.short	0x0020
        /*0064*/ 	.byte	0x00, 0xf4, 0x21, 0x00


	//----- nvinfo : EIATTR_KPARAM_INFO
	.align		4
.L_21:
        /*0068*/ 	.byte	0x04, 0x17
        /*006a*/ 	.short	(.L_23 - .L_22)
.L_22:
        /*006c*/ 	.word	0x00000000
        /*0070*/ 	.short	0x0003
        /*0072*/ 	.short	0x0018
        /*0074*/ 	.byte	0x00, 0xf4, 0x21, 0x00


	//----- nvinfo : EIATTR_KPARAM_INFO
	.align		4
.L_23:
        /*0078*/ 	.byte	0x04, 0x17
        /*007a*/ 	.short	(.L_25 - .L_24)
.L_24:
        /*007c*/ 	.word	0x00000000
        /*0080*/ 	.short	0x0002
        /*0082*/ 	.short	0x0010
        /*0084*/ 	.byte	0x00, 0xf4, 0x21, 0x00


	//----- nvinfo : EIATTR_KPARAM_INFO
	.align		4
.L_25:
        /*0088*/ 	.byte	0x04, 0x17
        /*008a*/ 	.short	(.L_27 - .L_26)
.L_26:
        /*008c*/ 	.word	0x00000000
        /*0090*/ 	.short	0x0001
        /*0092*/ 	.short	0x0008
        /*0094*/ 	.byte	0x00, 0xf4, 0x21, 0x00


	//----- nvinfo : EIATTR_KPARAM_INFO
	.align		4
.L_27:
        /*0098*/ 	.byte	0x04, 0x17
        /*009a*/ 	.short	(.L_29 - .L_28)
.L_28:
        /*009c*/ 	.word	0x00000000
        /*00a0*/ 	.short	0x0000
        /*00a2*/ 	.short	0x0000
        /*00a4*/ 	.byte	0x00, 0xf4, 0x21, 0x00


	//----- nvinfo : EIATTR_SPARSE_MMA_MASK
	.align		4
.L_29:
        /*00a8*/ 	.byte	0x03, 0x50
        /*00aa*/ 	.short	0x0000


	//----- nvinfo : EIATTR_MAXREG_COUNT
	.align		4
        /*00ac*/ 	.byte	0x03, 0x1b
        /*00ae*/ 	.short	0x00ff


	//----- nvinfo : EIATTR_EXIT_INSTR_OFFSETS
	.align		4
        /*00b0*/ 	.byte	0x04, 0x1c
        /*00b2*/ 	.short	(.L_31 - .L_30)


	//   ....[0]....
.L_30:
        /*00b4*/ 	.word	0x000009d0


	//   ....[1]....
        /*00b8*/ 	.word	0x000009f0


	//----- nvinfo : EIATTR_REQNTID
	.align		4
.L_31:
        /*00bc*/ 	.byte	0x04, 0x10
        /*00be*/ 	.short	(.L_33 - .L_32)
.L_32:
        /*00c0*/ 	.word	0x00000080
        /*00c4*/ 	.word	0x00000001
        /*00c8*/ 	.word	0x00000001


	//----- nvinfo : EIATTR_CBANK_PARAM_SIZE
	.align		4
.L_33:
        /*00cc*/ 	.byte	0x03, 0x19
        /*00ce*/ 	.short	0x004c


	//----- nvinfo : EIATTR_PARAM_CBANK
	.align		4
        /*00d0*/ 	.byte	0x04, 0x0a
        /*00d2*/ 	.short	(.L_35 - .L_34)
	.align		4
.L_34:
        /*00d4*/ 	.word	index@(.nv.constant0.triton_poi_fused__unsafe_index_add_convolution_mul_sub_20)
        /*00d8*/ 	.short	0x0210
        /*00da*/ 	.short	0x004c


	//----- nvinfo : EIATTR_SW_WAR
	.align		4
.L_35:
        /*00dc*/ 	.byte	0x04, 0x36
        /*00de*/ 	.short	(.L_37 - .L_36)
.L_36:
        /*00e0*/ 	.word	0x00000008
.L_37:


//--------------------- .nv.callgraph             --------------------------
	.section	.nv.callgraph,"",@"SHT_CUDA_CALLGRAPH"
	.align	4
	.sectionentsize	8
	.align		4
        /*0000*/ 	.word	0x00000000
	.align		4
        /*0004*/ 	.word	0xffffffff
	.align		4
        /*0008*/ 	.word	0x00000000
	.align		4
        /*000c*/ 	.word	0xfffffffe
	.align		4
        /*0010*/ 	.word	0x00000000
	.align		4
        /*0014*/ 	.word	0xfffffffd
	.align		4
        /*0018*/ 	.word	0x00000000
	.align		4
        /*001c*/ 	.word	0xfffffffc


//--------------------- .text.triton_poi_fused__unsafe_index_add_convolution_mul_sub_20 --------------------------
	.section	.text.triton_poi_fused__unsafe_index_add_convolution_mul_sub_20,"ax",@progbits
	.align	128
        .global         triton_poi_fused__unsafe_index_add_convolution_mul_sub_20
        .type           triton_poi_fused__unsafe_index_add_convolution_mul_sub_20,@function
        .size           triton_poi_fused__unsafe_index_add_convolution_mul_sub_20,(.L_x_1 - triton_poi_fused__unsafe_index_add_convolution_mul_sub_20)
        .other          triton_poi_fused__unsafe_index_add_convolution_mul_sub_20,@"STO_CUDA_ENTRY STV_DEFAULT"
triton_poi_fused__unsafe_index_add_convolution_mul_sub_20:
.text.triton_poi_fused__unsafe_index_add_convolution_mul_sub_20:
[----:B------:R-:W0:Y:S01]  /*0000*/  LDC R1, c[0x0][0x28] ;  /* 0x00000a00ff017b82 */ /* 0x000e220000000800 */
[----:B------:R-:W1:Y:S07]  /*0010*/  S2R R0, SR_TID.X ;  /* 0x0000000000007919 */ /* 0x000e6e0000002100 */
[----:B------:R-:W2:Y:S01]  /*0020*/  LDC.64 R18, c[0x0][0x218] ;  /* 0x00008600ff127b82 */ /* 0x000ea20000000a00 */
[----:B------:R-:W-:Y:S01]  /*0030*/  CS2R R16, SRZ ;  /* 0x0000000000107805 */ /* 0x000fe2000001ff00 */
[----:B------:R-:W-:Y:S01]  /*0040*/  ULDC.64 UR4, c[0x0][0x208] ;  /* 0x0000820000047ab9 */ /* 0x000fe20000000a00 */
[----:B------:R-:W3:Y:S05]  /*0050*/  S2R R3, SR_CTAID.X ;  /* 0x0000000000037919 */ /* 0x000eea0000002500 */
[----:B------:R-:W4:Y:S08]  /*0060*/  LDC.64 R6, c[0x0][0x220] ;  /* 0x00008800ff067b82 */ /* 0x000f300000000a00 */
[----:B------:R-:W5:Y:S01]  /*0070*/  LDC.64 R12, c[0x0][0x248] ;  /* 0x00009200ff0c7b82 */ /* 0x000f620000000a00 */
[----:B------:R-:W-:-:S07]  /*0080*/  CS2R R10, SRZ ;  /* 0x00000000000a7805 */ /* 0x000fce000001ff00 */
[----:B------:R-:W4:Y:S01]  /*0090*/  LDC.64 R22, c[0x0][0x238] ;  /* 0x00008e00ff167b82 */ /* 0x000f220000000a00 */
[----:B------:R-:W-:Y:S01]  /*00a0*/  CS2R R14, SRZ ;  /* 0x00000000000e7805 */ /* 0x000fe2000001ff00 */
[----:B------:R-:W-:Y:S01]  /*00b0*/  ULDC.64 UR6, c[0x0][0x228] ;  /* 0x00008a0000067ab9 */ /* 0x000fe20000000a00 */
[----:B-1----:R-:W-:-:S05]  /*00c0*/  IMAD.SHL.U32 R0, R0, 0x2, RZ ;  /* 0x0000000200007824 */ /* 0x002fca00078e00ff */
[----:B------:R-:W-:-:S05]  /*00d0*/  LOP3.LUT R0, R0, 0xfe, RZ, 0xc0, !PT ;  /* 0x000000fe00007812 */ /* 0x000fca00078ec0ff */
[----:B---3--:R-:W-:-:S05]  /*00e0*/  IMAD R2, R3, 0x100, R0 ;  /* 0x0000010003027824 */ /* 0x008fca00078e0200 */
[----:B------:R-:W-:Y:S02]  /*00f0*/  SHF.R.S32.HI R5, RZ, 0x1f, R2 ;  /* 0x0000001fff057819 */ /* 0x000fe40000011402 */
[----:B------:R-:W-:Y:S02]  /*0100*/  ISETP.GE.AND P0, PT, R2, 0x1500, PT ;  /* 0x000015000200780c */ /* 0x000fe40003f06270 */
[----:B------:R-:W-:-:S04]  /*0110*/  LEA.HI R0, R5, R2, RZ, 0x3 ;  /* 0x0000000205007211 */ /* 0x000fc800078f18ff */
[----:B------:R-:W-:Y:S02]  /*0120*/  SHF.R.S32.HI R5, RZ, 0x3, R0 ;  /* 0x00000003ff057819 */ /* 0x000fe40000011400 */
[----:B------:R-:W-:Y:S02]  /*0130*/  LOP3.LUT R9, R0, 0xfffffff8, RZ, 0xc0, !PT ;  /* 0xfffffff800097812 */ /* 0x000fe400078ec0ff */
[----:B------:R-:W-:-:S03]  /*0140*/  LEA.HI R4, R5, R5, RZ, 0x3 ;  /* 0x0000000505047211 */ /* 0x000fc600078f18ff */
[----:B------:R-:W-:Y:S01]  /*0150*/  IMAD.IADD R0, R2, 0x1, -R9 ;  /* 0x0000000102007824 */ /* 0x000fe200078e0a09 */
[----:B------:R-:W-:-:S05]  /*0160*/  LOP3.LUT R4, R4, 0xfffffff8, RZ, 0xc0, !PT ;  /* 0xfffffff804047812 */ /* 0x000fca00078ec0ff */
[----:B------:R-:W-:-:S04]  /*0170*/  IMAD.IADD R5, R5, 0x1, -R4 ;  /* 0x0000000105057824 */ /* 0x000fc800078e0a04 */
[----:B--2---:R-:W-:Y:S01]  /*0180*/  IMAD.WIDE R18, R5, 0x8, R18 ;  /* 0x0000000805127825 */ /* 0x004fe200078e0212 */
[----:B------:R-:W-:-:S04]  /*0190*/  CS2R R8, SRZ ;  /* 0x0000000000087805 */ /* 0x000fc8000001ff00 */
[----:B------:R-:W2:Y:S01]  /*01a0*/  @!P0 LDG.E.EL.64 R16, desc[UR4][R18.64] ;  /* 0x0000000412108981 */ /* 0x000ea2000c2e1b00 */
[----:B----4-:R-:W-:Y:S01]  /*01b0*/  IMAD.WIDE R20, R0, 0x8, R6 ;  /* 0x0000000800147825 */ /* 0x010fe200078e0206 */
[----:B------:R-:W-:-:S04]  /*01c0*/  CS2R R6, SRZ ;  /* 0x0000000000067805 */ /* 0x000fc8000001ff00 */
[----:B------:R1:W3:Y:S01]  /*01d0*/  @!P0 LDG.E.EL.128 R8, desc[UR4][R20.64] ;  /* 0x0000000414088981 */ /* 0x0002e2000c2e1d00 */
[----:B-----5:R-:W-:-:S05]  /*01e0*/  IMAD.WIDE R24, R5, 0x8, R12 ;  /* 0x0000000805187825 */ /* 0x020fca00078e020c */
[----:B------:R-:W4:Y:S01]  /*01f0*/  @!P0 LDG.E.EL.64 R6, desc[UR4][R24.64] ;  /* 0x0000000418068981 */ /* 0x000f22000c2e1b00 */
[----:B------:R-:W-:Y:S01]  /*0200*/  CS2R R12, SRZ ;  /* 0x00000000000c7805 */ /* 0x000fe2000001ff00 */
[----:B0-----:R-:W-:Y:S01]  /*0210*/  IMAD.WIDE R22, R0, 0x8, R22 ;  /* 0x0000000800167825 */ /* 0x001fe200078e0216 */
[----:B------:R-:W-:Y:S01]  /*0220*/  SHF.R.S32.HI R3, RZ, 0x17, R3 ;  /* 0x00000017ff037819 */ /* 0x000fe20000011403 */
[----:B-1----:R-:W0:Y:S03]  /*0230*/  LDC.64 R20, c[0x0][0x230] ;  /* 0x00008c00ff147b82 */ /* 0x002e260000000a00 */
[----:B------:R1:W5:Y:S01]  /*0240*/  @!P0 LDG.E.EL.128 R12, desc[UR4][R22.64] ;  /* 0x00000004160c8981 */ /* 0x000362000c2e1d00 */
[----:B------:R-:W-:-:S04]  /*0250*/  SGXT R3, R3, 0x1 ;  /* 0x000000010303781a */ /* 0x000fc80000000200 */
[----:B------:R-:W-:-:S04]  /*0260*/  LEA.HI R3, R3, R2, RZ, 0x6 ;  /* 0x0000000203037211 */ /* 0x000fc800078f30ff */
[----:B------:R-:W-:-:S05]  /*0270*/  SHF.R.S32.HI R18, RZ, 0x6, R3 ;  /* 0x00000006ff127819 */ /* 0x000fca0000011403 */
[----:B------:R-:W-:-:S05]  /*0280*/  IMAD.HI R3, R18, 0x30c30c31, RZ ;  /* 0x30c30c3112037827 */ /* 0x000fca00078e02ff */
[----:B------:R-:W-:-:S04]  /*0290*/  SHF.R.U32.HI R4, RZ, 0x1f, R3 ;  /* 0x0000001fff047819 */ /* 0x000fc80000011603 */
[----:B------:R-:W-:Y:S01]  /*02a0*/  LEA.HI.SX32 R3, R3, R4, 0x1e ;  /* 0x0000000403037211 */ /* 0x000fe200078ff2ff */
[----:B------:R-:W-:-:S04]  /*02b0*/  IMAD.MOV.U32 R4, RZ, RZ, RZ ;  /* 0x000000ffff047224 */ /* 0x000fc800078e00ff */
[----:B------:R-:W-:-:S04]  /*02c0*/  IMAD R3, R3, -0x15, R18 ;  /* 0xffffffeb03037824 */ /* 0x000fc800078e0212 */
[----:B0-----:R-:W-:Y:S01]  /*02d0*/  IMAD.WIDE R20, R3, 0x4, R20 ;  /* 0x0000000403147825 */ /* 0x001fe200078e0214 */
[----:B------:R-:W-:-:S04]  /*02e0*/  HFMA2.MMA R3, -RZ, RZ, 0, 0 ;  /* 0x00000000ff037435 */ /* 0x000fc800000001ff */
[----:B------:R-:W5:Y:S06]  /*02f0*/  @!P0 LDG.E.EL R4, desc[UR4][R20.64] ;  /* 0x0000000414048981 */ /* 0x000f6c000c2e1900 */
[----:B------:R0:W5:Y:S01]  /*0300*/  @!P0 LDG.E.EL R3, desc[UR4][R20.64] ;  /* 0x0000000414038981 */ /* 0x000162000c2e1900 */
[----:B--2---:R-:W-:-:S04]  /*0310*/  SHF.R.U32.HI R19, RZ, 0x1d, R17 ;  /* 0x0000001dff137819 */ /* 0x004fc80000011611 */
[----:B-1----:R-:W-:Y:S02]  /*0320*/  LOP3.LUT R23, R19, 0x4, RZ, 0xc0, !PT ;  /* 0x0000000413177812 */ /* 0x002fe400078ec0ff */
[C---:B---3--:R-:W-:Y:S02]  /*0330*/  LEA R19, P2, R8.reuse, UR6, 0x2 ;  /* 0x0000000608137c11 */ /* 0x048fe4000f8410ff */
[----:B------:R-:W-:Y:S02]  /*0340*/  IADD3 R23, P1, R16, R23, RZ ;  /* 0x0000001710177210 */ /* 0x000fe40007f3e0ff */
[--C-:B------:R-:W-:Y:S02]  /*0350*/  SHF.R.U32.HI R22, RZ, 0x1b, R9.reuse ;  /* 0x0000001bff167819 */ /* 0x100fe40000011609 */
[----:B------:R-:W-:Y:S01]  /*0360*/  LEA.HI.X R16, R8, UR7, R9, 0x2, P2 ;  /* 0x0000000708107c11 */ /* 0x000fe200090f1409 */
[----:B------:R-:W-:Y:S01]  /*0370*/  IMAD.X R24, RZ, RZ, R17, P1 ;  /* 0x000000ffff187224 */ /* 0x000fe200008e0611 */
[----:B------:R-:W-:-:S02]  /*0380*/  LEA R9, P1, R10, UR6, 0x2 ;  /* 0x000000060a097c11 */ /* 0x000fc4000f8210ff */
[----:B------:R-:W-:Y:S02]  /*0390*/  LOP3.LUT R8, R22, 0x10, RZ, 0xc0, !PT ;  /* 0x0000001016087812 */ /* 0x000fe400078ec0ff */
[----:B------:R-:W-:Y:S02]  /*03a0*/  SHF.R.U32.HI R22, RZ, 0x1b, R11 ;  /* 0x0000001bff167819 */ /* 0x000fe4000001160b */
[----:B----4-:R-:W-:Y:S02]  /*03b0*/  SHF.R.U32.HI R17, RZ, 0x1d, R7 ;  /* 0x0000001dff117819 */ /* 0x010fe40000011607 */
[----:B------:R-:W-:Y:S02]  /*03c0*/  LEA.HI.X R11, R10, UR7, R11, 0x2, P1 ;  /* 0x000000070a0b7c11 */ /* 0x000fe400088f140b */
[C---:B0-----:R-:W-:Y:S01]  /*03d0*/  SHF.L.U64.HI R21, R23.reuse, 0x4, R24 ;  /* 0x0000000417157819 */ /* 0x041fe20000010218 */
[----:B------:R-:W-:Y:S01]  /*03e0*/  IMAD.SHL.U32 R23, R23, 0x10, RZ ;  /* 0x0000001017177824 */ /* 0x000fe200078e00ff */
[----:B------:R-:W-:-:S02]  /*03f0*/  IADD3 R8, P1, R8, R19, RZ ;  /* 0x0000001308087210 */ /* 0x000fc40007f3e0ff */
[----:B------:R-:W-:Y:S02]  /*0400*/  LOP3.LUT R17, R17, 0x4, RZ, 0xc0, !PT ;  /* 0x0000000411117812 */ /* 0x000fe400078ec0ff */
[----:B------:R-:W-:Y:S02]  /*0410*/  LOP3.LUT R10, R22, 0x10, RZ, 0xc0, !PT ;  /* 0x00000010160a7812 */ /* 0x000fe400078ec0ff */
[----:B------:R-:W-:Y:S02]  /*0420*/  IADD3.X R19, RZ, R16, RZ, P1, !PT ;  /* 0x00000010ff137210 */ /* 0x000fe40000ffe4ff */
[----:B------:R-:W-:Y:S02]  /*0430*/  IADD3 R24, P1, R23, R8, RZ ;  /* 0x0000000817187210 */ /* 0x000fe40007f3e0ff */
[----:B------:R-:W-:Y:S02]  /*0440*/  IADD3 R20, P3, R6, R17, RZ ;  /* 0x0000001106147210 */ /* 0x000fe40007f7e0ff */
[----:B------:R-:W-:Y:S01]  /*0450*/  IADD3 R10, P2, R10, R9, RZ ;  /* 0x000000090a0a7210 */ /* 0x000fe20007f5e0ff */
[----:B------:R-:W-:-:S02]  /*0460*/  IMAD.X R25, R21, 0x1, R19, P1 ;  /* 0x0000000115197824 */ /* 0x000fc400008e0613 */
[----:B------:R-:W-:Y:S01]  /*0470*/  IMAD.X R7, RZ, RZ, R7, P3 ;  /* 0x000000ffff077224 */ /* 0x000fe200018e0607 */
[----:B------:R-:W-:Y:S01]  /*0480*/  IADD3 R16, P1, R10, R23, RZ ;  /* 0x000000170a107210 */ /* 0x000fe20007f3e0ff */
[----:B------:R-:W-:Y:S02]  /*0490*/  IMAD.X R11, RZ, RZ, R11, P2 ;  /* 0x000000ffff0b7224 */ /* 0x000fe400010e060b */
[----:B------:R-:W-:Y:S01]  /*04a0*/  IMAD.SHL.U32 R22, R20, 0x10, RZ ;  /* 0x0000001014167824 */ /* 0x000fe200078e00ff */
[----:B------:R-:W-:Y:S01]  /*04b0*/  SHF.L.U32 R9, R18, 0x4, RZ ;  /* 0x0000000412097819 */ /* 0x000fe200000006ff */
[----:B------:R-:W-:Y:S01]  /*04c0*/  IMAD.X R17, R11, 0x1, R21, P1 ;  /* 0x000000010b117824 */ /* 0x000fe200008e0615 */
[----:B------:R-:W-:Y:S02]  /*04d0*/  SHF.L.U64.HI R20, R20, 0x4, R7 ;  /* 0x0000000414147819 */ /* 0x000fe40000010207 */
[----:B------:R-:W-:Y:S01]  /*04e0*/  IADD3 R10, P1, R22, R10, RZ ;  /* 0x0000000a160a7210 */ /* 0x000fe20007f3e0ff */
[----:B------:R-:W-:Y:S01]  /*04f0*/  IMAD.MOV.U32 R6, RZ, RZ, RZ ;  /* 0x000000ffff067224 */ /* 0x000fe200078e00ff */
[----:B------:R-:W-:Y:S01]  /*0500*/  IADD3 R18, P2, R22, R8, RZ ;  /* 0x0000000816127210 */ /* 0x000fe20007f5e0ff */
[----:B------:R-:W-:Y:S01]  /*0510*/  IMAD.WIDE R24, R9, 0x4, R24 ;  /* 0x0000000409187825 */ /* 0x000fe200078e0218 */
[----:B-----5:R-:W-:-:S03]  /*0520*/  SHF.R.U32.HI R26, RZ, 0x1b, R13 ;  /* 0x0000001bff1a7819 */ /* 0x020fc6000001160d */
[----:B------:R-:W-:Y:S01]  /*0530*/  IMAD.X R11, R20, 0x1, R11, P1 ;  /* 0x00000001140b7824 */ /* 0x000fe200008e060b */
[----:B------:R-:W-:Y:S01]  /*0540*/  LEA R27, P1, R12, UR6, 0x2 ;  /* 0x000000060c1b7c11 */ /* 0x000fe2000f8210ff */
[----:B------:R-:W-:Y:S01]  /*0550*/  IMAD.MOV.U32 R7, RZ, RZ, RZ ;  /* 0x000000ffff077224 */ /* 0x000fe200078e00ff */
[----:B------:R0:W2:Y:S01]  /*0560*/  @!P0 LDG.E.EL R6, desc[UR4][R24.64] ;  /* 0x0000000418068981 */ /* 0x0000a2000c2e1900 */
[----:B------:R-:W-:Y:S02]  /*0570*/  IMAD.X R19, R20, 0x1, R19, P2 ;  /* 0x0000000114137824 */ /* 0x000fe400010e0613 */
[----:B------:R-:W-:Y:S01]  /*0580*/  IMAD.WIDE R16, R9, 0x4, R16 ;  /* 0x0000000409107825 */ /* 0x000fe200078e0210 */
[----:B------:R-:W-:-:S03]  /*0590*/  MOV R8, RZ ;  /* 0x000000ff00087202 */ /* 0x000fc60000000f00 */
[----:B------:R-:W-:Y:S01]  /*05a0*/  IMAD.WIDE R18, R9, 0x4, R18 ;  /* 0x0000000409127825 */ /* 0x000fe200078e0212 */
[----:B------:R1:W3:Y:S01]  /*05b0*/  @!P0 LDG.E.EL R7, desc[UR4][R16.64] ;  /* 0x0000000410078981 */ /* 0x0002e2000c2e1900 */
[----:B0-----:R-:W-:Y:S02]  /*05c0*/  LOP3.LUT R24, R26, 0x10, RZ, 0xc0, !PT ;  /* 0x000000101a187812 */ /* 0x001fe400078ec0ff */
[----:B------:R-:W-:Y:S01]  /*05d0*/  LEA.HI.X R26, R12, UR7, R13, 0x2, P1 ;  /* 0x000000070c1a7c11 */ /* 0x000fe200088f140d */
[----:B------:R-:W-:Y:S01]  /*05e0*/  HFMA2.MMA R25, -RZ, RZ, 0, 0 ;  /* 0x00000000ff197435 */ /* 0x000fe200000001ff */
[----:B------:R-:W-:Y:S01]  /*05f0*/  SHF.R.U32.HI R12, RZ, 0x1b, R15 ;  /* 0x0000001bff0c7819 */ /* 0x000fe2000001160f */
[----:B------:R0:W4:Y:S01]  /*0600*/  @!P0 LDG.E.EL R8, desc[UR4][R18.64] ;  /* 0x0000000412088981 */ /* 0x000122000c2e1900 */
[----:B------:R-:W-:Y:S02]  /*0610*/  LEA R13, P2, R14, UR6, 0x2 ;  /* 0x000000060e0d7c11 */ /* 0x000fe4000f8410ff */
[----:B-1----:R-:W-:-:S02]  /*0620*/  IADD3 R17, P1, R24, R27, RZ ;  /* 0x0000001b18117210 */ /* 0x002fc40007f3e0ff */
[----:B------:R-:W-:Y:S01]  /*0630*/  LOP3.LUT R12, R12, 0x10, RZ, 0xc0, !PT ;  /* 0x000000100c0c7812 */ /* 0x000fe200078ec0ff */
[----:B------:R-:W-:Y:S01]  /*0640*/  IMAD.WIDE R10, R9, 0x4, R10 ;  /* 0x00000004090a7825 */ /* 0x000fe200078e020a */
[----:B------:R-:W-:Y:S02]  /*0650*/  IADD3 R16, P3, R17, R23, RZ ;  /* 0x0000001711107210 */ /* 0x000fe40007f7e0ff */
[----:B0-----:R-:W-:Y:S01]  /*0660*/  LEA.HI.X R19, R14, UR7, R15, 0x2, P2 ;  /* 0x000000070e137c11 */ /* 0x001fe200090f140f */
[----:B------:R-:W-:Y:S01]  /*0670*/  IMAD.X R15, RZ, RZ, R26, P1 ;  /* 0x000000ffff0f7224 */ /* 0x000fe200008e061a */
[----:B------:R-:W-:Y:S01]  /*0680*/  IADD3 R24, P2, R12, R13, RZ ;  /* 0x0000000d0c187210 */ /* 0x000fe20007f5e0ff */
[----:B------:R0:W5:Y:S01]  /*0690*/  @!P0 LDG.E.EL R25, desc[UR4][R10.64] ;  /* 0x000000040a198981 */ /* 0x000162000c2e1900 */
[----:B------:R-:W-:Y:S01]  /*06a0*/  IADD3 R14, P1, R22, R17, RZ ;  /* 0x00000011160e7210 */ /* 0x000fe20007f3e0ff */
[----:B------:R-:W-:Y:S01]  /*06b0*/  IMAD.X R17, R15, 0x1, R21, P3 ;  /* 0x000000010f117824 */ /* 0x000fe200018e0615 */
[----:B------:R-:W1:Y:S01]  /*06c0*/  LDC.64 R12, c[0x0][0x240] ;  /* 0x00009000ff0c7b82 */ /* 0x000e620000000a00 */
[----:B------:R-:W-:-:S02]  /*06d0*/  IADD3 R18, P3, R24, R23, RZ ;  /* 0x0000001718127210 */ /* 0x000fc40007f7e0ff */
[----:B------:R-:W-:Y:S02]  /*06e0*/  IADD3 R22, P4, R22, R24, RZ ;  /* 0x0000001816167210 */ /* 0x000fe40007f9e0ff */
[----:B0-----:R-:W-:-:S05]  /*06f0*/  IADD3.X R10, RZ, R19, RZ, P2, !PT ;  /* 0x00000013ff0a7210 */ /* 0x001fca00017fe4ff */
[----:B------:R-:W-:Y:S02]  /*0700*/  IMAD.X R19, R10, 0x1, R21, P3 ;  /* 0x000000010a137824 */ /* 0x000fe400018e0615 */
[C---:B------:R-:W-:Y:S02]  /*0710*/  IMAD.X R23, R20.reuse, 0x1, R10, P4 ;  /* 0x0000000114177824 */ /* 0x040fe400020e060a */
[----:B------:R-:W0:Y:S01]  /*0720*/  LDC.64 R10, c[0x0][0x250] ;  /* 0x00009400ff0a7b82 */ /* 0x000e220000000a00 */
[----:B------:R-:W-:Y:S01]  /*0730*/  IMAD.X R15, R20, 0x1, R15, P1 ;  /* 0x00000001140f7824 */ /* 0x000fe200008e060f */
[----:B------:R-:W-:Y:S01]  /*0740*/  CS2R R20, SRZ ;  /* 0x0000000000147805 */ /* 0x000fe2000001ff00 */
[----:B------:R-:W-:-:S04]  /*0750*/  IMAD.WIDE R16, R9, 0x4, R16 ;  /* 0x0000000409107825 */ /* 0x000fc800078e0210 */
[----:B------:R-:W-:-:S04]  /*0760*/  IMAD.WIDE R14, R9, 0x4, R14 ;  /* 0x00000004090e7825 */ /* 0x000fc800078e020e */
[C---:B------:R-:W-:Y:S01]  /*0770*/  IMAD.WIDE R18, R9.reuse, 0x4, R18 ;  /* 0x0000000409127825 */ /* 0x040fe200078e0212 */
[----:B------:R1:W5:Y:S03]  /*0780*/  @!P0 LDG.E.EL R20, desc[UR4][R14.64] ;  /* 0x000000040e148981 */ /* 0x000366000c2e1900 */
[----:B------:R-:W-:Y:S01]  /*0790*/  IMAD.WIDE R22, R9, 0x4, R22 ;  /* 0x0000000409167825 */ /* 0x000fe200078e0216 */
[----:B------:R-:W-:-:S03]  /*07a0*/  MOV R9, RZ ;  /* 0x000000ff00097202 */ /* 0x000fc60000000f00 */
[----:B------:R-:W-:Y:S01]  /*07b0*/  IMAD.MOV.U32 R24, RZ, RZ, RZ ;  /* 0x000000ffff187224 */ /* 0x000fe200078e00ff */
[----:B------:R-:W5:Y:S01]  /*07c0*/  @!P0 LDG.E.EL R21, desc[UR4][R22.64] ;  /* 0x0000000416158981 */ /* 0x000f62000c2e1900 */
[----:B-1----:R-:W-:Y:S01]  /*07d0*/  IMAD.WIDE R12, R0, 0x4, R12 ;  /* 0x00000004000c7825 */ /* 0x002fe200078e020c */
[----:B------:R-:W1:Y:S02]  /*07e0*/  LDC.64 R14, c[0x0][0x210] ;  /* 0x00008400ff0e7b82 */ /* 0x000e640000000a00 */
[----:B------:R-:W5:Y:S04]  /*07f0*/  @!P0 LDG.E.EL R9, desc[UR4][R18.64] ;  /* 0x0000000412098981 */ /* 0x000f68000c2e1900 */
[----:B------:R0:W5:Y:S02]  /*0800*/  @!P0 LDG.E.EL R24, desc[UR4][R16.64] ;  /* 0x0000000410188981 */ /* 0x000164000c2e1900 */
[----:B0-----:R-:W-:Y:S01]  /*0810*/  IMAD.WIDE R10, R5, 0x4, R10 ;  /* 0x00000004050a7825 */ /* 0x001fe200078e020a */
[----:B------:R-:W-:-:S03]  /*0820*/  CS2R R16, SRZ ;  /* 0x0000000000107805 */ /* 0x000fc6000001ff00 */
[----:B------:R-:W-:Y:S02]  /*0830*/  IMAD.MOV.U32 R5, RZ, RZ, RZ ;  /* 0x000000ffff057224 */ /* 0x000fe400078e00ff */
[----:B------:R-:W-:Y:S01]  /*0840*/  IMAD.MOV.U32 R0, RZ, RZ, RZ ;  /* 0x000000ffff007224 */ /* 0x000fe200078e00ff */
[----:B------:R-:W5:Y:S04]  /*0850*/  @!P0 LDG.E.EL.64 R16, desc[UR4][R12.64] ;  /* 0x000000040c108981 */ /* 0x000f68000c2e1b00 */
[----:B------:R-:W5:Y:S04]  /*0860*/  @!P0 LDG.E.EL R5, desc[UR4][R10.64] ;  /* 0x000000040a058981 */ /* 0x000f68000c2e1900 */
[----:B------:R-:W5:Y:S01]  /*0870*/  @!P0 LDG.E.EL R0, desc[UR4][R10.64] ;  /* 0x000000040a008981 */ /* 0x000f62000c2e1900 */
[----:B-1----:R-:W-:-:S04]  /*0880*/  IMAD.WIDE R14, R2, 0x4, R14 ;  /* 0x00000004020e7825 */ /* 0x002fc800078e020e */
[--C-:B--2---:R-:W-:Y:S01]  /*0890*/  FADD R19, R6, R3.reuse ;  /* 0x0000000306137221 */ /* 0x104fe20000000000 */
[--C-:B---3--:R-:W-:Y:S01]  /*08a0*/  FADD R6, R7, R4.reuse ;  /* 0x0000000407067221 */ /* 0x108fe20000000000 */
[--C-:B----4-:R-:W-:Y:S01]  /*08b0*/  FADD R23, R8, R3.reuse ;  /* 0x0000000308177221 */ /* 0x110fe20000000000 */
[----:B-----5:R-:W-:Y:S01]  /*08c0*/  FADD R8, R25, R4 ;  /* 0x0000000419087221 */ /* 0x020fe20000000000 */
[----:B------:R-:W-:-:S04]  /*08d0*/  FADD R20, R20, R3 ;  /* 0x0000000314147221 */ /* 0x000fc80000000000 */
[----:B------:R-:W-:Y:S01]  /*08e0*/  FADD R20, -R23, R20 ;  /* 0x0000001417147221 */ /* 0x000fe20000000100 */
[--C-:B------:R-:W-:Y:S01]  /*08f0*/  FADD R21, R21, R4.reuse ;  /* 0x0000000415157221 */ /* 0x100fe20000000000 */
[----:B------:R-:W-:Y:S01]  /*0900*/  FADD R9, R9, R4 ;  /* 0x0000000409097221 */ /* 0x000fe20000000000 */
[----:B------:R-:W-:-:S03]  /*0910*/  FADD R24, R24, R3 ;  /* 0x0000000318187221 */ /* 0x000fc60000000000 */
[----:B------:R-:W-:Y:S01]  /*0920*/  FADD R9, -R6, R9 ;  /* 0x0000000906097221 */ /* 0x000fe20000000100 */
[----:B------:R-:W-:Y:S01]  /*0930*/  FADD R21, -R8, R21 ;  /* 0x0000001508157221 */ /* 0x000fe20000000100 */
[----:B------:R-:W-:-:S04]  /*0940*/  FADD R24, -R19, R24 ;  /* 0x0000001813187221 */ /* 0x000fc80000000100 */
[-C--:B------:R-:W-:Y:S01]  /*0950*/  FFMA R24, R24, R16.reuse, R19 ;  /* 0x0000001018187223 */ /* 0x080fe20000000013 */
[----:B------:R-:W-:Y:S01]  /*0960*/  FFMA R23, R20, R16, R23 ;  /* 0x0000001014177223 */ /* 0x000fe20000000017 */
[-C--:B------:R-:W-:Y:S01]  /*0970*/  FFMA R9, R9, R17.reuse, R6 ;  /* 0x0000001109097223 */ /* 0x080fe20000000006 */
[----:B------:R-:W-:Y:S02]  /*0980*/  FFMA R8, R21, R17, R8 ;  /* 0x0000001115087223 */ /* 0x000fe40000000008 */
[----:B------:R-:W-:Y:S02]  /*0990*/  FADD R23, -R24, R23 ;  /* 0x0000001718177221 */ /* 0x000fe40000000100 */
[----:B------:R-:W-:Y:S02]  /*09a0*/  FADD R8, -R9, R8 ;  /* 0x0000000809087221 */ /* 0x000fe40000000100 */
[----:B------:R-:W-:Y:S02]  /*09b0*/  FFMA R24, R23, R5, R24 ;  /* 0x0000000517187223 */ /* 0x000fe40000000018 */
[----:B------:R-:W-:Y:S01]  /*09c0*/  FFMA R25, R8, R0, R9 ;  /* 0x0000000008197223 */ /* 0x000fe20000000009 */
[----:B------:R-:W-:Y:S06]  /*09d0*/  @P0 EXIT ;  /* 0x000000000000094d */ /* 0x000fec0003800000 */
[----:B------:R-:W-:Y:S01]  /*09e0*/  STG.E.64 desc[UR4][R14.64], R24 ;  /* 0x000000180e007986 */ /* 0x000fe2000c101b04 */
[----:B------:R-:W-:Y:S05]  /*09f0*/  EXIT ;  /* 0x000000000000794d */ /* 0x000fea0003800000 */
.L_x_0:
[----:B------:R-:W-:-:S00]  /*0a00*/  BRA `(.L_x_0) ;  /* 0xfffffffc00fc7947 */ /* 0x000fc0000383ffff */
[----:B------:R-:W-:-:S00]  /*0a10*/  NOP ;  /* 0x0000000000007918 */ /* 0x000fc00000000000 */
        /* <DEDUP_REMOVED lines=14> */
.L_x_1:


//--------------------- .nv.constant0.triton_poi_fused__unsafe_index_add_convolution_mul_sub_20 --------------------------
	.section	.nv.constant0.triton_poi_fused__unsafe_index_add_convolution_mul_sub_20,"a",@progbits
	.sectionflags	@""
	.align	4
.nv.constant0.triton_poi_fused__unsafe_index_add_convolution_mul_sub_20:
	.zero		604
